//
// Generated by NVIDIA NVVM Compiler
//
// Compiler Build ID: CL-36424714
// Cuda compilation tools, release 13.0, V13.0.88
// Based on NVVM 20.0.0
//

.version 9.0
.target sm_100
.address_size 64

	// .globl	_Z8padArrayPi
.extern .func  (.param .b32 func_retval0) vprintf
(
	.param .b64 vprintf_param_0,
	.param .b64 vprintf_param_1
)
;
// _ZZ8padArrayPiE11sharedArray has been demoted
.global .align 1 .b8 $str[49] = {84, 104, 114, 101, 97, 100, 32, 37, 100, 58, 32, 79, 114, 105, 103, 105, 110, 97, 108, 32, 86, 97, 108, 117, 101, 58, 32, 37, 100, 44, 32, 80, 97, 100, 100, 101, 100, 32, 86, 97, 108, 117, 101, 58, 32, 37, 100, 10};

.visible .entry _Z8padArrayPi(
	.param .u64 .ptr .align 1 _Z8padArrayPi_param_0
)
{
	.local .align 8 .b8 	__local_depot0[16];
	.reg .b64 	%SP;
	.reg .b64 	%SPL;
	.reg .b32 	%r<15>;
	.reg .b64 	%rd<9>;
	// demoted variable
	.shared .align 4 .b8 _ZZ8padArrayPiE11sharedArray[528];
	mov.u64 	%SPL, __local_depot0;
	cvta.local.u64 	%SP, %SPL;
	ld.param.u64 	%rd1, [_Z8padArrayPi_param_0];
	cvta.to.global.u64 	%rd2, %rd1;
	add.u64 	%rd3, %SP, 0;
	add.u64 	%rd4, %SPL, 0;
	mov.u32 	%r1, %tid.x;
	mov.u32 	%r2, %ctaid.x;
	mov.u32 	%r3, %ntid.x;
	mad.lo.s32 	%r4, %r2, %r3, %r1;
	mul.wide.s32 	%rd5, %r4, 4;
	add.s64 	%rd6, %rd2, %rd5;
	ld.global.u32 	%r5, [%rd6];
	shl.b32 	%r6, %r1, 2;
	mov.u32 	%r7, _ZZ8padArrayPiE11sharedArray;
	add.s32 	%r8, %r7, %r6;
	st.shared.u32 	[%r8], %r5;
	bar.sync 	0;
	shr.u32 	%r9, %r1, 3;
	and.b32  	%r10, %r9, 124;
	add.s32 	%r11, %r8, %r10;
	ld.shared.u32 	%r12, [%r11];
	st.global.u32 	[%rd6], %r12;
	st.local.v2.u32 	[%rd4], {%r1, %r12};
	st.local.u32 	[%rd4+8], %r12;
	mov.u64 	%rd7, $str;
	cvta.global.u64 	%rd8, %rd7;
	{ // callseq 0, 0
	.param .b64 param0;
	st.param.b64 	[param0], %rd8;
	.param .b64 param1;
	st.param.b64 	[param1], %rd3;
	.param .b32 retval0;
	call.uni (retval0), 
	vprintf, 
	(
	param0, 
	param1
	);
	ld.param.b32 	%r13, [retval0];
	} // callseq 0
	ret;

}


// ===== COMPILED SASS (sm_100) =====

	.target	sm_100

	.elftype	@"ET_EXEC"


//--------------------- .note.nv.tkinfo           --------------------------
	.section	.note.nv.tkinfo,"",@"SHT_NOTE"
	.sectionflags	@"SHF_NOTE_NV_TKINFO"
	.tkinfo
        /*0018*/ 	.word	0x00000002
        /*0030*/ 	.string	""
        /*0030*/ 	.string	"ptxas"
        /*0030*/ 	.string	"Cuda compilation tools, release 13.0, V13.0.88"
        /*0030*/ 	.string	"Build cuda_13.0.r13.0/compiler.36424714_0"
        /*0030*/ 	.string	"-arch sm_100 -m 64 "



//--------------------- .note.nv.cuinfo           --------------------------
	.section	.note.nv.cuinfo,"",@"SHT_NOTE"
	.sectionflags	@"SHF_NOTE_NV_CUINFO"
        /*0018*/ 	.short	0x0002
        /*001a*/ 	.short	0x0064
        /*001c*/ 	.short	0x0082
	.zero		2


//--------------------- .nv.info                  --------------------------
	.section	.nv.info,"",@"SHT_CUDA_INFO"
	.align	4


	//----- nvinfo : EIATTR_REGCOUNT
	.align		4
        /*0000*/ 	.byte	0x04, 0x2f
        /*0002*/ 	.short	(.L_2 - .L_1)
	.align		4
.L_1:
        /*0004*/ 	.word	index@(_Z8padArrayPi)
        /*0008*/ 	.word	0x00000018


	//----- nvinfo : EIATTR_FRAME_SIZE
	.align		4
.L_2:
        /*000c*/ 	.byte	0x04, 0x11
        /*000e*/ 	.short	(.L_4 - .L_3)
	.align		4
.L_3:
        /*0010*/ 	.word	index@(_Z8padArrayPi)
        /*0014*/ 	.word	0x00000010


	//----- nvinfo : EIATTR_MIN_STACK_SIZE
	.align		4
.L_4:
        /*0018*/ 	.byte	0x04, 0x12
        /*001a*/ 	.short	(.L_6 - .L_5)
	.align		4
.L_5:
        /*001c*/ 	.word	index@(_Z8padArrayPi)
        /*0020*/ 	.word	0x00000010
.L_6:


//--------------------- .nv.compat                --------------------------
	.section	.nv.compat,"",@"SHT_CUDA_COMPAT_INFO"
	.align	4
        /*0000*/ 	.byte	0x02, 0x09, 0x00, 0x00, 0x02, 0x02, 0x01, 0x00, 0x02, 0x05, 0x05, 0x00, 0x03, 0x07, 0x01, 0x01
        /*0010*/ 	.byte	0x02, 0x03, 0x00, 0x00, 0x02, 0x06, 0x01, 0x00, 0x04, 0x0b, 0x08, 0x00, 0x09, 0x00, 0x00, 0x00
        /*0020*/ 	.byte	0x00, 0x00, 0x00, 0x00


//--------------------- .nv.info._Z8padArrayPi    --------------------------
	.section	.nv.info._Z8padArrayPi,"",@"SHT_CUDA_INFO"
	.sectionflags	@""
	.align	4


	//----- nvinfo : EIATTR_CUDA_API_VERSION
	.align		4
        /*0000*/ 	.byte	0x04, 0x37
        /*0002*/ 	.short	(.L_8 - .L_7)
.L_7:
        /*0004*/ 	.word	0x00000082


	//----- nvinfo : EIATTR_KPARAM_INFO
	.align		4
.L_8:
        /*0008*/ 	.byte	0x04, 0x17
        /*000a*/ 	.short	(.L_10 - .L_9)
.L_9:
        /*000c*/ 	.word	0x00000000
        /*0010*/ 	.short	0x0000
        /*0012*/ 	.short	0x0000
        /*0014*/ 	.byte	0x00, 0xf5, 0x21, 0x00


	//----- nvinfo : EIATTR_SPARSE_MMA_MASK
	.align		4
.L_10:
        /*0018*/ 	.byte	0x03, 0x50
        /*001a*/ 	.short	0x0000


	//----- nvinfo : EIATTR_MAXREG_COUNT
	.align		4
        /*001c*/ 	.byte	0x03, 0x1b
        /*001e*/ 	.short	0x00ff


	//----- nvinfo : EIATTR_NUM_BARRIERS
	.align		4
        /*0020*/ 	.byte	0x02, 0x4c
        /*0022*/ 	.byte	0x01
	.zero		1


	//----- nvinfo : EIATTR_EXTERNS
	.align		4
        /*0024*/ 	.byte	0x04, 0x0f
        /*0026*/ 	.short	(.L_12 - .L_11)


	//   ....[0]....
	.align		4
.L_11:
        /*0028*/ 	.word	index@(vprintf)


	//----- nvinfo : EIATTR_MERCURY_ISA_VERSION
	.align		4
.L_12:
        /*002c*/ 	.byte	0x03, 0x5f
        /*002e*/ 	.short	0x0101


	//----- nvinfo : EIATTR_VRC_CTA_INIT_COUNT
	.align		4
        /*0030*/ 	.byte	0x02, 0x4a
	.zero		1
	.zero		1


	//----- nvinfo : EIATTR_SYSCALL_OFFSETS
	.align		4
        /*0034*/ 	.byte	0x04, 0x46
        /*0036*/ 	.short	(.L_14 - .L_13)


	//   ....[0]....
.L_13:
        /*0038*/ 	.word	0x00000210


	//----- nvinfo : EIATTR_EXIT_INSTR_OFFSETS
	.align		4
.L_14:
        /*003c*/ 	.byte	0x04, 0x1c
        /*003e*/ 	.short	(.L_16 - .L_15)


	//   ....[0]....
.L_15:
        /*0040*/ 	.word	0x00000220


	//----- nvinfo : EIATTR_CBANK_PARAM_SIZE
	.align		4
.L_16:
        /*0044*/ 	.byte	0x03, 0x19
        /*0046*/ 	.short	0x0008


	//----- nvinfo : EIATTR_PARAM_CBANK
	.align		4
        /*0048*/ 	.byte	0x04, 0x0a
        /*004a*/ 	.short	(.L_18 - .L_17)
	.align		4
.L_17:
        /*004c*/ 	.word	index@(.nv.constant0._Z8padArrayPi)
        /*0050*/ 	.short	0x0380
        /*0052*/ 	.short	0x0008


	//----- nvinfo : EIATTR_SW_WAR
	.align		4
.L_18:
        /*0054*/ 	.byte	0x04, 0x36
        /*0056*/ 	.short	(.L_20 - .L_19)
.L_19:
        /*0058*/ 	.word	0x00000008
.L_20:


//--------------------- .nv.callgraph             --------------------------
	.section	.nv.callgraph,"",@"SHT_CUDA_CALLGRAPH"
	.align	4
	.sectionentsize	8
	.align		4
        /*0000*/ 	.word	0x00000000
	.align		4
        /*0004*/ 	.word	0xffffffff
	.align		4
        /*0008*/ 	.word	index@(_Z8padArrayPi)
	.align		4
        /*000c*/ 	.word	index@(vprintf)
	.align		4
        /*0010*/ 	.word	0x00000000
	.align		4
        /*0014*/ 	.word	0xfffffffe
	.align		4
        /*0018*/ 	.word	0x00000000
	.align		4
        /*001c*/ 	.word	0xfffffffd
	.align		4
        /*0020*/ 	.word	0x00000000
	.align		4
        /*0024*/ 	.word	0xfffffffc


//--------------------- .nv.constant4             --------------------------
	.section	.nv.constant4,"a",@progbits
	.align	8
	.align		8
.nv.constant4:
        /*0000*/ 	.dword	vprintf
	.align		8
        /*0008*/ 	.dword	$str


//--------------------- .text._Z8padArrayPi       --------------------------
	.section	.text._Z8padArrayPi,"ax",@progbits
	.align	128
        .global         _Z8padArrayPi
        .type           _Z8padArrayPi,@function
        .size           _Z8padArrayPi,(.L_x_2 - _Z8padArrayPi)
        .other          _Z8padArrayPi,@"STO_CUDA_ENTRY STV_DEFAULT"
_Z8padArrayPi:
.text._Z8padArrayPi:
[----:B------:R-:W0:Y:S01]  /*0000*/  LDC R1, c[0x0][0x37c] ;  /* 0x0000df00ff017b82 */ /* 0x000e220000000800 */
[----:B------:R-:W1:Y:S01]  /*0010*/  S2R R10, SR_TID.X ;  /* 0x00000000000a7919 */ /* 0x000e620000002100 */
[----:B------:R-:W2:Y:S06]  /*0020*/  LDCU UR8, c[0x0][0x2fc] ;  /* 0x00005f80ff0877ac */ /* 0x000eac0008000800 */
[----:B------:R-:W1:Y:S01]  /*0030*/  S2UR UR4, SR_CTAID.X ;  /* 0x00000000000479c3 */ /* 0x000e620000002500 */
[----:B0-----:R-:W-:Y:S01]  /*0040*/  VIADD R1, R1, 0xfffffff0 ;  /* 0xfffffff001017836 */ /* 0x001fe20000000000 */
[----:B------:R-:W0:Y:S06]  /*0050*/  LDCU.64 UR6, c[0x0][0x358] ;  /* 0x00006b00ff0677ac */ /* 0x000e2c0008000a00 */
[----:B------:R-:W1:Y:S08]  /*0060*/  LDC R5, c[0x0][0x360] ;  /* 0x0000d800ff057b82 */ /* 0x000e700000000800 */
[----:B------:R-:W3:Y:S01]  /*0070*/  LDC.64 R2, c[0x0][0x380] ;  /* 0x0000e000ff027b82 */ /* 0x000ee20000000a00 */
[----:B-1----:R-:W-:-:S04]  /*0080*/  IMAD R5, R5, UR4, R10 ;  /* 0x0000000405057c24 */ /* 0x002fc8000f8e020a */
[----:B---3--:R-:W-:-:S05]  /*0090*/  IMAD.WIDE R2, R5, 0x4, R2 ;  /* 0x0000000405027825 */ /* 0x008fca00078e0202 */
[----:B0-----:R-:W3:Y:S01]  /*00a0*/  LDG.E R0, desc[UR6][R2.64] ;  /* 0x0000000602007981 */ /* 0x001ee2000c1e1900 */
[----:B------:R-:W0:Y:S01]  /*00b0*/  S2UR UR5, SR_CgaCtaId ;  /* 0x00000000000579c3 */ /* 0x000e220000008800 */
[----:B------:R-:W-:Y:S01]  /*00c0*/  UMOV UR4, 0x400 ;  /* 0x0000040000047882 */ /* 0x000fe20000000000 */
[----:B------:R-:W-:Y:S02]  /*00d0*/  SHF.R.U32.HI R4, RZ, 0x3, R10 ;  /* 0x00000003ff047819 */ /* 0x000fe4000001160a */
[----:B------:R-:W-:Y:S02]  /*00e0*/  MOV R8, 0x0 ;  /* 0x0000000000087802 */ /* 0x000fe40000000f00 */
[----:B------:R-:W-:-:S04]  /*00f0*/  LOP3.LUT R4, R4, 0x7c, RZ, 0xc0, !PT ;  /* 0x0000007c04047812 */ /* 0x000fc800078ec0ff */
[----:B------:R-:W1:Y:S01]  /*0100*/  LDC.64 R8, c[0x4][R8] ;  /* 0x0100000008087b82 */ /* 0x000e620000000a00 */
[----:B0-----:R-:W-:-:S06]  /*0110*/  ULEA UR4, UR5, UR4, 0x18 ;  /* 0x0000000405047291 */ /* 0x001fcc000f8ec0ff */
[----:B------:R-:W-:-:S05]  /*0120*/  LEA R5, R10, UR4, 0x2 ;  /* 0x000000040a057c11 */ /* 0x000fca000f8e10ff */
[----:B------:R-:W-:Y:S01]  /*0130*/  IMAD.IADD R7, R5, 0x1, R4 ;  /* 0x0000000105077824 */ /* 0x000fe200078e0204 */
[----:B------:R-:W0:Y:S02]  /*0140*/  LDCU UR4, c[0x0][0x2f8] ;  /* 0x00005f00ff0477ac */ /* 0x000e240008000800 */
[----:B0-----:R-:W-:Y:S01]  /*0150*/  IADD3 R6, P0, PT, R1, UR4, RZ ;  /* 0x0000000401067c10 */ /* 0x001fe2000ff1e0ff */
[----:B---3--:R-:W-:Y:S01]  /*0160*/  STS [R5], R0 ;  /* 0x0000000005007388 */ /* 0x008fe20000000800 */
[----:B------:R-:W-:Y:S06]  /*0170*/  BAR.SYNC.DEFER_BLOCKING 0x0 ;  /* 0x0000000000007b1d */ /* 0x000fec0000010000 */
[----:B------:R2:W0:Y:S02]  /*0180*/  LDS R11, [R7] ;  /* 0x00000000070b7984 */ /* 0x0004240000000800 */
[----:B--2---:R-:W-:-:S02]  /*0190*/  IADD3.X R7, PT, PT, RZ, UR8, RZ, P0, !PT ;  /* 0x00000008ff077c10 */ /* 0x004fc400087fe4ff */
[----:B0-----:R0:W-:Y:S04]  /*01a0*/  STL.64 [R1], R10 ;  /* 0x0000000a01007387 */ /* 0x0011e80000100a00 */
[----:B------:R0:W-:Y:S04]  /*01b0*/  STL [R1+0x8], R11 ;  /* 0x0000080b01007387 */ /* 0x0001e80000100800 */
[----:B------:R0:W-:Y:S01]  /*01c0*/  STG.E desc[UR6][R2.64], R11 ;  /* 0x0000000b02007986 */ /* 0x0001e2000c101906 */
[----:B------:R-:W2:Y:S02]  /*01d0*/  LDCU.64 UR6, c[0x4][0x8] ;  /* 0x01000100ff0677ac */ /* 0x000ea40008000a00 */
[----:B--2---:R-:W-:Y:S01]  /*01e0*/  MOV R4, UR6 ;  /* 0x0000000600047c02 */ /* 0x004fe20008000f00 */
[----:B01----:R-:W-:-:S07]  /*01f0*/  IMAD.U32 R5, RZ, RZ, UR7 ;  /* 0x00000007ff057e24 */ /* 0x003fce000f8e00ff */
[----:B------:R-:W-:-:S07]  /*0200*/  LEPC R20, `(.L_x_0) ;  /* 0x000000001014794e */ /* 0x000fce0000000000 */
[----:B------:R-:W-:Y:S05]  /*0210*/  CALL.ABS.NOINC R8 ;  /* 0x0000000008007343 */ /* 0x000fea0003c00000 */
.L_x_0:
[----:B------:R-:W-:Y:S05]  /*0220*/  EXIT ;  /* 0x000000000000794d */ /* 0x000fea0003800000 */
.L_x_1:
[----:B------:R-:W-:-:S00]  /*0230*/  BRA `(.L_x_1) ;  /* 0xfffffffc00fc7947 */ /* 0x000fc0000383ffff */
[----:B------:R-:W-:-:S00]  /*0240*/  NOP ;  /* 0x0000000000007918 */ /* 0x000fc00000000000 */
        /* <DEDUP_REMOVED lines=11> */
.L_x_2:


//--------------------- .nv.global.init           --------------------------
	.section	.nv.global.init,"aw",@progbits
.nv.global.init:
	.type		$str,@object
	.size		$str,(.L_0 - $str)
$str:
        /*0000*/ 	.byte	0x54, 0x68, 0x72, 0x65, 0x61, 0x64, 0x20, 0x25, 0x64, 0x3a, 0x20, 0x4f, 0x72, 0x69, 0x67, 0x69
        /*0010*/ 	.byte	0x6e, 0x61, 0x6c, 0x20, 0x56, 0x61, 0x6c, 0x75, 0x65, 0x3a, 0x20, 0x25, 0x64, 0x2c, 0x20, 0x50
        /*0020*/ 	.byte	0x61, 0x64, 0x64, 0x65, 0x64, 0x20, 0x56, 0x61, 0x6c, 0x75, 0x65, 0x3a, 0x20, 0x25, 0x64, 0x0a
        /*0030*/ 	.byte	0x00
.L_0:


//--------------------- .nv.shared._Z8padArrayPi  --------------------------
	.section	.nv.shared._Z8padArrayPi,"aw",@nobits
	.sectionflags	@""
	.align	4
.nv.shared._Z8padArrayPi:
	.zero		1552


//--------------------- .nv.shared.reserved.0     --------------------------
	.section	.nv.shared.reserved.0,"aw",@nobits
	.weak		__nv_reservedSMEM_offset_0_alias
	.size		__nv_reservedSMEM_offset_0_alias, 0, 64
	.other		__nv_reservedSMEM_offset_0_alias,@"STO_CUDA_RESERVED_SHARED STV_DEFAULT"
__nv_reservedSMEM_offset_0_alias:
	.zero		0
	.zero		64


//--------------------- .nv.constant0._Z8padArrayPi --------------------------
	.section	.nv.constant0._Z8padArrayPi,"a",@progbits
	.sectionflags	@""
	.align	4
.nv.constant0._Z8padArrayPi:
	.zero		904


//--------------------- SYMBOLS --------------------------

	.type		.nv.reservedSmem.offset0,@object
	.size		.nv.reservedSmem.offset0,0x4
	.type		.nv.reservedSmem.cap,@object
	.size		.nv.reservedSmem.cap,0x4
	.type		vprintf,@function
